//
// Generated by NVIDIA NVVM Compiler
//
// Compiler Build ID: CL-36424714
// Cuda compilation tools, release 13.0, V13.0.88
// Based on NVVM 20.0.0
//

.version 9.0
.target sm_100
.address_size 64

	// .globl	_Z15gpu_calculationPdS_i

.visible .entry _Z15gpu_calculationPdS_i(
	.param .u64 .ptr .align 1 _Z15gpu_calculationPdS_i_param_0,
	.param .u64 .ptr .align 1 _Z15gpu_calculationPdS_i_param_1,
	.param .u32 _Z15gpu_calculationPdS_i_param_2
)
{
	.reg .pred 	%p<19>;
	.reg .b32 	%r<28>;
	.reg .b64 	%rd<25>;
	.reg .b64 	%fd<19>;

	ld.param.u64 	%rd1, [_Z15gpu_calculationPdS_i_param_0];
	ld.param.u64 	%rd2, [_Z15gpu_calculationPdS_i_param_1];
	ld.param.u32 	%r5, [_Z15gpu_calculationPdS_i_param_2];
	mov.u32 	%r6, %ctaid.x;
	mov.u32 	%r7, %ntid.x;
	mov.u32 	%r8, %tid.x;
	mad.lo.s32 	%r9, %r6, %r7, %r8;
	mov.u32 	%r10, %ctaid.y;
	mov.u32 	%r11, %ntid.y;
	mov.u32 	%r12, %tid.y;
	mad.lo.s32 	%r13, %r10, %r11, %r12;
	shr.u32 	%r14, %r5, 31;
	add.s32 	%r15, %r5, %r14;
	shr.s32 	%r3, %r15, 1;
	add.s32 	%r4, %r3, -1;
	setp.eq.s32 	%p1, %r9, %r4;
	setp.eq.s32 	%p2, %r13, %r9;
	and.pred  	%p3, %p1, %p2;
	@%p3 bra 	$L__BB0_5;
	setp.eq.s32 	%p4, %r9, %r3;
	setp.eq.s32 	%p5, %r13, %r4;
	and.pred  	%p6, %p4, %p5;
	@%p6 bra 	$L__BB0_5;
	setp.eq.s32 	%p7, %r9, %r3;
	setp.eq.s32 	%p8, %r9, %r4;
	setp.eq.s32 	%p9, %r13, %r3;
	or.pred  	%p10, %p7, %p8;
	and.pred  	%p11, %p9, %p10;
	@%p11 bra 	$L__BB0_5;
	setp.eq.s32 	%p12, %r9, 0;
	add.s32 	%r16, %r5, -1;
	setp.ge.u32 	%p13, %r9, %r16;
	setp.eq.s32 	%p14, %r13, 0;
	or.pred  	%p15, %p12, %p14;
	or.pred  	%p16, %p15, %p13;
	setp.ge.u32 	%p17, %r13, %r16;
	or.pred  	%p18, %p16, %p17;
	@%p18 bra 	$L__BB0_5;
	cvta.to.global.u64 	%rd3, %rd1;
	add.s32 	%r17, %r9, -1;
	mad.lo.s32 	%r18, %r5, %r17, %r13;
	add.s32 	%r19, %r18, -1;
	mul.wide.u32 	%rd4, %r19, 8;
	add.s64 	%rd5, %rd3, %rd4;
	ld.global.f64 	%fd1, [%rd5];
	mul.wide.u32 	%rd6, %r18, 8;
	add.s64 	%rd7, %rd3, %rd6;
	ld.global.f64 	%fd2, [%rd7];
	add.f64 	%fd3, %fd1, %fd2;
	add.s32 	%r20, %r18, 1;
	mul.wide.u32 	%rd8, %r20, 8;
	add.s64 	%rd9, %rd3, %rd8;
	ld.global.f64 	%fd4, [%rd9];
	add.f64 	%fd5, %fd3, %fd4;
	add.s32 	%r21, %r19, %r5;
	mul.wide.u32 	%rd10, %r21, 8;
	add.s64 	%rd11, %rd3, %rd10;
	ld.global.f64 	%fd6, [%rd11];
	add.f64 	%fd7, %fd5, %fd6;
	add.s32 	%r22, %r21, 1;
	mul.wide.u32 	%rd12, %r22, 8;
	add.s64 	%rd13, %rd3, %rd12;
	ld.global.f64 	%fd8, [%rd13];
	add.f64 	%fd9, %fd7, %fd8;
	add.s32 	%r23, %r21, 2;
	mul.wide.u32 	%rd14, %r23, 8;
	add.s64 	%rd15, %rd3, %rd14;
	ld.global.f64 	%fd10, [%rd15];
	add.f64 	%fd11, %fd9, %fd10;
	add.s32 	%r24, %r21, %r5;
	mul.wide.u32 	%rd16, %r24, 8;
	add.s64 	%rd17, %rd3, %rd16;
	ld.global.f64 	%fd12, [%rd17];
	add.f64 	%fd13, %fd11, %fd12;
	add.s32 	%r25, %r24, 1;
	mul.wide.u32 	%rd18, %r25, 8;
	add.s64 	%rd19, %rd3, %rd18;
	ld.global.f64 	%fd14, [%rd19];
	add.f64 	%fd15, %fd13, %fd14;
	add.s32 	%r26, %r24, 2;
	mul.wide.u32 	%rd20, %r26, 8;
	add.s64 	%rd21, %rd3, %rd20;
	ld.global.f64 	%fd16, [%rd21];
	add.f64 	%fd17, %fd15, %fd16;
	div.rn.f64 	%fd18, %fd17, 0d4022000000000000;
	mad.lo.s32 	%r27, %r5, %r13, %r9;
	cvta.to.global.u64 	%rd22, %rd2;
	mul.wide.u32 	%rd23, %r27, 8;
	add.s64 	%rd24, %rd22, %rd23;
	st.global.f64 	[%rd24], %fd18;
$L__BB0_5:
	ret;

}


// ===== COMPILED SASS (sm_100) =====

	.target	sm_100

	.elftype	@"ET_EXEC"


//--------------------- .note.nv.tkinfo           --------------------------
	.section	.note.nv.tkinfo,"",@"SHT_NOTE"
	.sectionflags	@"SHF_NOTE_NV_TKINFO"
	.tkinfo
        /*0018*/ 	.word	0x00000002
        /*0030*/ 	.string	""
        /*0030*/ 	.string	"ptxas"
        /*0030*/ 	.string	"Cuda compilation tools, release 13.0, V13.0.88"
        /*0030*/ 	.string	"Build cuda_13.0.r13.0/compiler.36424714_0"
        /*0030*/ 	.string	"-arch sm_100 -m 64 "



//--------------------- .note.nv.cuinfo           --------------------------
	.section	.note.nv.cuinfo,"",@"SHT_NOTE"
	.sectionflags	@"SHF_NOTE_NV_CUINFO"
        /*0018*/ 	.short	0x0002
        /*001a*/ 	.short	0x0064
        /*001c*/ 	.short	0x0082
	.zero		2


//--------------------- .nv.info                  --------------------------
	.section	.nv.info,"",@"SHT_CUDA_INFO"
	.align	4


	//----- nvinfo : EIATTR_REGCOUNT
	.align		4
        /*0000*/ 	.byte	0x04, 0x2f
        /*0002*/ 	.short	(.L_1 - .L_0)
	.align		4
.L_0:
        /*0004*/ 	.word	index@(_Z15gpu_calculationPdS_i)
        /*0008*/ 	.word	0x0000001a


	//----- nvinfo : EIATTR_FRAME_SIZE
	.align		4
.L_1:
        /*000c*/ 	.byte	0x04, 0x11
        /*000e*/ 	.short	(.L_3 - .L_2)
	.align		4
.L_2:
        /*0010*/ 	.word	index@($__internal_0_$__cuda_sm20_div_rn_f64_full)
        /*0014*/ 	.word	0x00000000


	//----- nvinfo : EIATTR_FRAME_SIZE
	.align		4
.L_3:
        /*0018*/ 	.byte	0x04, 0x11
        /*001a*/ 	.short	(.L_5 - .L_4)
	.align		4
.L_4:
        /*001c*/ 	.word	index@(_Z15gpu_calculationPdS_i)
        /*0020*/ 	.word	0x00000000


	//----- nvinfo : EIATTR_MIN_STACK_SIZE
	.align		4
.L_5:
        /*0024*/ 	.byte	0x04, 0x12
        /*0026*/ 	.short	(.L_7 - .L_6)
	.align		4
.L_6:
        /*0028*/ 	.word	index@(_Z15gpu_calculationPdS_i)
        /*002c*/ 	.word	0x00000000
.L_7:


//--------------------- .nv.compat                --------------------------
	.section	.nv.compat,"",@"SHT_CUDA_COMPAT_INFO"
	.align	4
        /*0000*/ 	.byte	0x02, 0x09, 0x00, 0x00, 0x02, 0x02, 0x01, 0x00, 0x02, 0x05, 0x05, 0x00, 0x03, 0x07, 0x01, 0x01
        /*0010*/ 	.byte	0x02, 0x03, 0x00, 0x00, 0x02, 0x06, 0x01, 0x00, 0x04, 0x0b, 0x08, 0x00, 0x01, 0x00, 0x00, 0x00
        /*0020*/ 	.byte	0x00, 0x00, 0x00, 0x00


//--------------------- .nv.info._Z15gpu_calculationPdS_i --------------------------
	.section	.nv.info._Z15gpu_calculationPdS_i,"",@"SHT_CUDA_INFO"
	.sectionflags	@""
	.align	4


	//----- nvinfo : EIATTR_CUDA_API_VERSION
	.align		4
        /*0000*/ 	.byte	0x04, 0x37
        /*0002*/ 	.short	(.L_9 - .L_8)
.L_8:
        /*0004*/ 	.word	0x00000082


	//----- nvinfo : EIATTR_KPARAM_INFO
	.align		4
.L_9:
        /*0008*/ 	.byte	0x04, 0x17
        /*000a*/ 	.short	(.L_11 - .L_10)
.L_10:
        /*000c*/ 	.word	0x00000000
        /*0010*/ 	.short	0x0002
        /*0012*/ 	.short	0x0010
        /*0014*/ 	.byte	0x00, 0xf0, 0x11, 0x00


	//----- nvinfo : EIATTR_KPARAM_INFO
	.align		4
.L_11:
        /*0018*/ 	.byte	0x04, 0x17
        /*001a*/ 	.short	(.L_13 - .L_12)
.L_12:
        /*001c*/ 	.word	0x00000000
        /*0020*/ 	.short	0x0001
        /*0022*/ 	.short	0x0008
        /*0024*/ 	.byte	0x00, 0xf5, 0x21, 0x00


	//----- nvinfo : EIATTR_KPARAM_INFO
	.align		4
.L_13:
        /*0028*/ 	.byte	0x04, 0x17
        /*002a*/ 	.short	(.L_15 - .L_14)
.L_14:
        /*002c*/ 	.word	0x00000000
        /*0030*/ 	.short	0x0000
        /*0032*/ 	.short	0x0000
        /*0034*/ 	.byte	0x00, 0xf5, 0x21, 0x00


	//----- nvinfo : EIATTR_SPARSE_MMA_MASK
	.align		4
.L_15:
        /*0038*/ 	.byte	0x03, 0x50
        /*003a*/ 	.short	0x0000


	//----- nvinfo : EIATTR_MAXREG_COUNT
	.align		4
        /*003c*/ 	.byte	0x03, 0x1b
        /*003e*/ 	.short	0x00ff


	//----- nvinfo : EIATTR_MERCURY_ISA_VERSION
	.align		4
        /*0040*/ 	.byte	0x03, 0x5f
        /*0042*/ 	.short	0x0101


	//----- nvinfo : EIATTR_VRC_CTA_INIT_COUNT
	.align		4
        /*0044*/ 	.byte	0x02, 0x4a
	.zero		1
	.zero		1


	//----- nvinfo : EIATTR_EXIT_INSTR_OFFSETS
	.align		4
        /*0048*/ 	.byte	0x04, 0x1c
        /*004a*/ 	.short	(.L_17 - .L_16)


	//   ....[0]....
.L_16:
        /*004c*/ 	.word	0x000000f0


	//   ....[1]....
        /*0050*/ 	.word	0x00000120


	//   ....[2]....
        /*0054*/ 	.word	0x00000160


	//   ....[3]....
        /*0058*/ 	.word	0x000001c0


	//   ....[4]....
        /*005c*/ 	.word	0x000005e0


	//----- nvinfo : EIATTR_CRS_STACK_SIZE
	.align		4
.L_17:
        /*0060*/ 	.byte	0x04, 0x1e
        /*0062*/ 	.short	(.L_19 - .L_18)
.L_18:
        /*0064*/ 	.word	0x00000000


	//----- nvinfo : EIATTR_CBANK_PARAM_SIZE
	.align		4
.L_19:
        /*0068*/ 	.byte	0x03, 0x19
        /*006a*/ 	.short	0x0014


	//----- nvinfo : EIATTR_PARAM_CBANK
	.align		4
        /*006c*/ 	.byte	0x04, 0x0a
        /*006e*/ 	.short	(.L_21 - .L_20)
	.align		4
.L_20:
        /*0070*/ 	.word	index@(.nv.constant0._Z15gpu_calculationPdS_i)
        /*0074*/ 	.short	0x0380
        /*0076*/ 	.short	0x0014


	//----- nvinfo : EIATTR_SW_WAR
	.align		4
.L_21:
        /*0078*/ 	.byte	0x04, 0x36
        /*007a*/ 	.short	(.L_23 - .L_22)
.L_22:
        /*007c*/ 	.word	0x00000008
.L_23:


//--------------------- .nv.callgraph             --------------------------
	.section	.nv.callgraph,"",@"SHT_CUDA_CALLGRAPH"
	.align	4
	.sectionentsize	8
	.align		4
        /*0000*/ 	.word	0x00000000
	.align		4
        /*0004*/ 	.word	0xffffffff
	.align		4
        /*0008*/ 	.word	0x00000000
	.align		4
        /*000c*/ 	.word	0xfffffffe
	.align		4
        /*0010*/ 	.word	0x00000000
	.align		4
        /*0014*/ 	.word	0xfffffffd
	.align		4
        /*0018*/ 	.word	0x00000000
	.align		4
        /*001c*/ 	.word	0xfffffffc


//--------------------- .text._Z15gpu_calculationPdS_i --------------------------
	.section	.text._Z15gpu_calculationPdS_i,"ax",@progbits
	.align	128
        .global         _Z15gpu_calculationPdS_i
        .type           _Z15gpu_calculationPdS_i,@function
        .size           _Z15gpu_calculationPdS_i,(.L_x_7 - _Z15gpu_calculationPdS_i)
        .other          _Z15gpu_calculationPdS_i,@"STO_CUDA_ENTRY STV_DEFAULT"
_Z15gpu_calculationPdS_i:
.text._Z15gpu_calculationPdS_i:
[----:B------:R-:W-:Y:S01]  /*0000*/  LDC R1, c[0x0][0x37c] ;  /* 0x0000df00ff017b82 */ /* 0x000fe20000000800 */
[----:B------:R-:W0:Y:S01]  /*0010*/  S2R R0, SR_TID.X ;  /* 0x0000000000007919 */ /* 0x000e220000002100 */
[----:B------:R-:W1:Y:S06]  /*0020*/  LDCU UR7, c[0x0][0x390] ;  /* 0x00007200ff0777ac */ /* 0x000e6c0008000800 */
[----:B------:R-:W0:Y:S01]  /*0030*/  S2UR UR5, SR_CTAID.X ;  /* 0x00000000000579c3 */ /* 0x000e220000002500 */
[----:B------:R-:W2:Y:S07]  /*0040*/  S2R R3, SR_TID.Y ;  /* 0x0000000000037919 */ /* 0x000eae0000002200 */
[----:B------:R-:W0:Y:S08]  /*0050*/  LDC R5, c[0x0][0x360] ;  /* 0x0000d800ff057b82 */ /* 0x000e300000000800 */
[----:B------:R-:W2:Y:S01]  /*0060*/  S2UR UR6, SR_CTAID.Y ;  /* 0x00000000000679c3 */ /* 0x000ea20000002600 */
[----:B-1----:R-:W-:-:S04]  /*0070*/  ULEA.HI UR4, UR7, UR7, URZ, 0x1 ;  /* 0x0000000707047291 */ /* 0x002fc8000f8f08ff */
[----:B------:R-:W-:-:S03]  /*0080*/  USHF.R.S32.HI UR4, URZ, 0x1, UR4 ;  /* 0x00000001ff047899 */ /* 0x000fc60008011404 */
[----:B------:R-:W2:Y:S01]  /*0090*/  LDC R2, c[0x0][0x364] ;  /* 0x0000d900ff027b82 */ /* 0x000ea20000000800 */
[----:B0-----:R-:W-:Y:S01]  /*00a0*/  IMAD R5, R5, UR5, R0 ;  /* 0x0000000505057c24 */ /* 0x001fe2000f8e0200 */
[----:B------:R-:W-:-:S06]  /*00b0*/  UIADD3 UR5, UPT, UPT, UR4, -0x1, URZ ;  /* 0xffffffff04057890 */ /* 0x000fcc000fffe0ff */
[----:B------:R-:W-:Y:S01]  /*00c0*/  ISETP.EQ.AND P1, PT, R5, UR5, PT ;  /* 0x0000000505007c0c */ /* 0x000fe2000bf22270 */
[----:B--2---:R-:W-:-:S05]  /*00d0*/  IMAD R0, R2, UR6, R3 ;  /* 0x0000000602007c24 */ /* 0x004fca000f8e0203 */
[----:B------:R-:W-:-:S13]  /*00e0*/  ISETP.NE.AND P0, PT, R0, R5, PT ;  /* 0x000000050000720c */ /* 0x000fda0003f05270 */
[----:B------:R-:W-:Y:S05]  /*00f0*/  @!P0 EXIT P1 ;  /* 0x000000000000894d */ /* 0x000fea0000800000 */
[----:B------:R-:W-:Y:S02]  /*0100*/  ISETP.NE.AND P0, PT, R0, UR5, PT ;  /* 0x0000000500007c0c */ /* 0x000fe4000bf05270 */
[----:B------:R-:W-:-:S13]  /*0110*/  ISETP.EQ.AND P1, PT, R5, UR4, PT ;  /* 0x0000000405007c0c */ /* 0x000fda000bf22270 */
[----:B------:R-:W-:Y:S05]  /*0120*/  @!P0 EXIT P1 ;  /* 0x000000000000894d */ /* 0x000fea0000800000 */
[C---:B------:R-:W-:Y:S02]  /*0130*/  ISETP.NE.AND P0, PT, R5.reuse, UR5, PT ;  /* 0x0000000505007c0c */ /* 0x040fe4000bf05270 */
[----:B------:R-:W-:Y:S02]  /*0140*/  ISETP.EQ.AND P1, PT, R0, UR4, PT ;  /* 0x0000000400007c0c */ /* 0x000fe4000bf22270 */
[----:B------:R-:W-:-:S13]  /*0150*/  ISETP.EQ.OR P0, PT, R5, UR4, !P0 ;  /* 0x0000000405007c0c */ /* 0x000fda000c702670 */
[----:B------:R-:W-:Y:S05]  /*0160*/  @P0 EXIT P1 ;  /* 0x000000000000094d */ /* 0x000fea0000800000 */
[----:B------:R-:W-:Y:S01]  /*0170*/  ISETP.NE.AND P0, PT, R0, RZ, PT ;  /* 0x000000ff0000720c */ /* 0x000fe20003f05270 */
[----:B------:R-:W-:-:S03]  /*0180*/  UIADD3 UR4, UPT, UPT, UR7, -0x1, URZ ;  /* 0xffffffff07047890 */ /* 0x000fc6000fffe0ff */
[----:B------:R-:W-:-:S04]  /*0190*/  ISETP.EQ.OR P0, PT, R5, RZ, !P0 ;  /* 0x000000ff0500720c */ /* 0x000fc80004702670 */
[----:B------:R-:W-:-:S04]  /*01a0*/  ISETP.GE.U32.OR P0, PT, R5, UR4, P0 ;  /* 0x0000000405007c0c */ /* 0x000fc80008706470 */
[----:B------:R-:W-:-:S13]  /*01b0*/  ISETP.GE.U32.OR P0, PT, R0, UR4, P0 ;  /* 0x0000000400007c0c */ /* 0x000fda0008706470 */
[----:B------:R-:W-:Y:S05]  /*01c0*/  @P0 EXIT ;  /* 0x000000000000094d */ /* 0x000fea0003800000 */
[----:B------:R-:W0:Y:S01]  /*01d0*/  LDC.64 R12, c[0x0][0x380] ;  /* 0x0000e000ff0c7b82 */ /* 0x000e220000000a00 */
[----:B------:R-:W-:Y:S01]  /*01e0*/  VIADD R3, R5, 0xffffffff ;  /* 0xffffffff05037836 */ /* 0x000fe20000000000 */
[----:B------:R-:W1:Y:S03]  /*01f0*/  LDCU.64 UR4, c[0x0][0x358] ;  /* 0x00006b00ff0477ac */ /* 0x000e660008000a00 */
[----:B------:R-:W-:-:S04]  /*0200*/  IMAD R3, R3, UR7, R0 ;  /* 0x0000000703037c24 */ /* 0x000fc8000f8e0200 */
[C---:B------:R-:W-:Y:S02]  /*0210*/  VIADD R7, R3.reuse, 0xffffffff ;  /* 0xffffffff03077836 */ /* 0x040fe40000000000 */
[C---:B------:R-:W-:Y:S02]  /*0220*/  VIADD R19, R3.reuse, 0x1 ;  /* 0x0000000103137836 */ /* 0x040fe40000000000 */
[----:B0-----:R-:W-:-:S04]  /*0230*/  IMAD.WIDE.U32 R16, R3, 0x8, R12 ;  /* 0x0000000803107825 */ /* 0x001fc800078e000c */
[--C-:B------:R-:W-:Y:S02]  /*0240*/  IMAD.WIDE.U32 R20, R7, 0x8, R12.reuse ;  /* 0x0000000807147825 */ /* 0x100fe400078e000c */
[----:B-1----:R-:W2:Y:S02]  /*0250*/  LDG.E.64 R16, desc[UR4][R16.64] ;  /* 0x0000000410107981 */ /* 0x002ea4000c1e1b00 */
[--C-:B------:R-:W-:Y:S02]  /*0260*/  IMAD.WIDE.U32 R18, R19, 0x8, R12.reuse ;  /* 0x0000000813127825 */ /* 0x100fe400078e000c */
[----:B------:R-:W2:Y:S02]  /*0270*/  LDG.E.64 R20, desc[UR4][R20.64] ;  /* 0x0000000414147981 */ /* 0x000ea4000c1e1b00 */
[----:B------:R-:W-:Y:S02]  /*0280*/  VIADD R7, R7, UR7 ;  /* 0x0000000707077c36 */ /* 0x000fe40008000000 */
[----:B------:R-:W3:Y:S02]  /*0290*/  LDG.E.64 R18, desc[UR4][R18.64] ;  /* 0x0000000412127981 */ /* 0x000ee4000c1e1b00 */
[----:B------:R-:W-:-:S04]  /*02a0*/  IMAD.WIDE.U32 R14, R7, 0x8, R12 ;  /* 0x00000008070e7825 */ /* 0x000fc800078e000c */
[C---:B------:R-:W-:Y:S02]  /*02b0*/  VIADD R11, R7.reuse, 0x1 ;  /* 0x00000001070b7836 */ /* 0x040fe40000000000 */
[----:B------:R-:W4:Y:S01]  /*02c0*/  LDG.E.64 R14, desc[UR4][R14.64] ;  /* 0x000000040e0e7981 */ /* 0x000f22000c1e1b00 */
[----:B------:R-:W-:Y:S01]  /*02d0*/  IADD3 R9, PT, PT, R7, 0x2, RZ ;  /* 0x0000000207097810 */ /* 0x000fe20007ffe0ff */
[----:B------:R-:W-:-:S04]  /*02e0*/  IMAD.WIDE.U32 R10, R11, 0x8, R12 ;  /* 0x000000080b0a7825 */ /* 0x000fc800078e000c */
[--C-:B------:R-:W-:Y:S02]  /*02f0*/  IMAD.WIDE.U32 R8, R9, 0x8, R12.reuse ;  /* 0x0000000809087825 */ /* 0x100fe400078e000c */
[----:B------:R-:W5:Y:S02]  /*0300*/  LDG.E.64 R10, desc[UR4][R10.64] ;  /* 0x000000040a0a7981 */ /* 0x000f64000c1e1b00 */
[----:B------:R-:W-:Y:S02]  /*0310*/  VIADD R23, R7, UR7 ;  /* 0x0000000707177c36 */ /* 0x000fe40008000000 */
[----:B------:R-:W5:Y:S02]  /*0320*/  LDG.E.64 R8, desc[UR4][R8.64] ;  /* 0x0000000408087981 */ /* 0x000f64000c1e1b00 */
[----:B------:R-:W-:-:S04]  /*0330*/  IMAD.WIDE.U32 R6, R23, 0x8, R12 ;  /* 0x0000000817067825 */ /* 0x000fc800078e000c */
[C---:B------:R-:W-:Y:S02]  /*0340*/  VIADD R3, R23.reuse, 0x1 ;  /* 0x0000000117037836 */ /* 0x040fe40000000000 */
[----:B------:R-:W5:Y:S01]  /*0350*/  LDG.E.64 R6, desc[UR4][R6.64] ;  /* 0x0000000406067981 */ /* 0x000f62000c1e1b00 */
[----:B------:R-:W-:Y:S02]  /*0360*/  VIADD R23, R23, 0x2 ;  /* 0x0000000217177836 */ /* 0x000fe40000000000 */
[----:B------:R-:W-:-:S04]  /*0370*/  IMAD.WIDE.U32 R2, R3, 0x8, R12 ;  /* 0x0000000803027825 */ /* 0x000fc800078e000c */
[----:B------:R-:W-:Y:S02]  /*0380*/  IMAD.WIDE.U32 R12, R23, 0x8, R12 ;  /* 0x00000008170c7825 */ /* 0x000fe400078e000c */
[----:B------:R-:W5:Y:S04]  /*0390*/  LDG.E.64 R2, desc[UR4][R2.64] ;  /* 0x0000000402027981 */ /* 0x000f68000c1e1b00 */
[----:B------:R-:W5:Y:S01]  /*03a0*/  LDG.E.64 R12, desc[UR4][R12.64] ;  /* 0x000000040c0c7981 */ /* 0x000f62000c1e1b00 */
[----:B------:R-:W-:Y:S01]  /*03b0*/  BSSY.RECONVERGENT B0, `(.L_x_0) ;  /* 0x000001d000007945 */ /* 0x000fe20003800200 */
[----:B--2---:R-:W-:Y:S01]  /*03c0*/  DADD R20, R20, R16 ;  /* 0x0000000014147229 */ /* 0x004fe20000000010 */
[----:B------:R-:W0:Y:S01]  /*03d0*/  MUFU.RCP64H R17, 9 ;  /* 0x4022000000117908 */ /* 0x000e220000001800 */
[----:B------:R-:W-:-:S06]  /*03e0*/  IMAD.MOV.U32 R16, RZ, RZ, 0x1 ;  /* 0x00000001ff107424 */ /* 0x000fcc00078e00ff */
[----:B---3--:R-:W-:-:S08]  /*03f0*/  DADD R18, R20, R18 ;  /* 0x0000000014127229 */ /* 0x008fd00000000012 */
[----:B----4-:R-:W-:Y:S01]  /*0400*/  DADD R18, R18, R14 ;  /* 0x0000000012127229 */ /* 0x010fe2000000000e */
[----:B------:R-:W-:Y:S01]  /*0410*/  IMAD.MOV.U32 R14, RZ, RZ, 0x0 ;  /* 0x00000000ff0e7424 */ /* 0x000fe200078e00ff */
[----:B------:R-:W-:-:S06]  /*0420*/  MOV R15, 0x40220000 ;  /* 0x40220000000f7802 */ /* 0x000fcc0000000f00 */
[----:B-----5:R-:W-:Y:S02]  /*0430*/  DADD R10, R18, R10 ;  /* 0x00000000120a7229 */ /* 0x020fe4000000000a */
[----:B0-----:R-:W-:-:S06]  /*0440*/  DFMA R20, R16, -R14, 1 ;  /* 0x3ff000001014742b */ /* 0x001fcc000000080e */
[----:B------:R-:W-:Y:S02]  /*0450*/  DADD R8, R10, R8 ;  /* 0x000000000a087229 */ /* 0x000fe40000000008 */
[----:B------:R-:W-:-:S06]  /*0460*/  DFMA R20, R20, R20, R20 ;  /* 0x000000141414722b */ /* 0x000fcc0000000014 */
[----:B------:R-:W-:Y:S02]  /*0470*/  DADD R6, R8, R6 ;  /* 0x0000000008067229 */ /* 0x000fe40000000006 */
[----:B------:R-:W-:-:S06]  /*0480*/  DFMA R20, R16, R20, R16 ;  /* 0x000000141014722b */ /* 0x000fcc0000000010 */
[----:B------:R-:W-:Y:S02]  /*0490*/  DADD R2, R6, R2 ;  /* 0x0000000006027229 */ /* 0x000fe40000000002 */
[----:B------:R-:W-:-:S06]  /*04a0*/  DFMA R14, R20, -R14, 1 ;  /* 0x3ff00000140e742b */ /* 0x000fcc000000080e */
[----:B------:R-:W-:Y:S02]  /*04b0*/  DADD R12, R2, R12 ;  /* 0x00000000020c7229 */ /* 0x000fe4000000000c */
[----:B------:R-:W-:-:S08]  /*04c0*/  DFMA R14, R20, R14, R20 ;  /* 0x0000000e140e722b */ /* 0x000fd00000000014 */
[----:B------:R-:W-:Y:S01]  /*04d0*/  DMUL R2, R12, R14 ;  /* 0x0000000e0c027228 */ /* 0x000fe20000000000 */
[----:B------:R-:W-:-:S07]  /*04e0*/  FSETP.GEU.AND P1, PT, |R13|, 6.5827683646048100446e-37, PT ;  /* 0x036000000d00780b */ /* 0x000fce0003f2e200 */
[----:B------:R-:W-:-:S08]  /*04f0*/  DFMA R6, R2, -9, R12 ;  /* 0xc02200000206782b */ /* 0x000fd0000000000c */
[----:B------:R-:W-:-:S10]  /*0500*/  DFMA R2, R14, R6, R2 ;  /* 0x000000060e02722b */ /* 0x000fd40000000002 */
[----:B------:R-:W-:-:S05]  /*0510*/  FFMA R4, RZ, 2.53125, R3 ;  /* 0x40220000ff047823 */ /* 0x000fca0000000003 */
[----:B------:R-:W-:-:S13]  /*0520*/  FSETP.GT.AND P0, PT, |R4|, 1.469367938527859385e-39, PT ;  /* 0x001000000400780b */ /* 0x000fda0003f04200 */
[----:B------:R-:W-:Y:S05]  /*0530*/  @P0 BRA P1, `(.L_x_1) ;  /* 0x0000000000100947 */ /* 0x000fea0000800000 */
[----:B------:R-:W-:-:S07]  /*0540*/  MOV R4, 0x560 ;  /* 0x0000056000047802 */ /* 0x000fce0000000f00 */
[----:B------:R-:W-:Y:S05]  /*0550*/  CALL.REL.NOINC `($__internal_0_$__cuda_sm20_div_rn_f64_full) ;  /* 0x0000000000247944 */ /* 0x000fea0003c00000 */
[----:B------:R-:W-:Y:S02]  /*0560*/  IMAD.MOV.U32 R2, RZ, RZ, R12 ;  /* 0x000000ffff027224 */ /* 0x000fe400078e000c */
[----:B------:R-:W-:-:S07]  /*0570*/  IMAD.MOV.U32 R3, RZ, RZ, R13 ;  /* 0x000000ffff037224 */ /* 0x000fce00078e000d */
.L_x_1:
[----:B------:R-:W-:Y:S05]  /*0580*/  BSYNC.RECONVERGENT B0 ;  /* 0x0000000000007941 */ /* 0x000fea0003800200 */
.L_x_0:
[----:B------:R-:W0:Y:S01]  /*0590*/  LDC.64 R6, c[0x0][0x388] ;  /* 0x0000e200ff067b82 */ /* 0x000e220000000a00 */
[----:B------:R-:W1:Y:S02]  /*05a0*/  LDCU UR6, c[0x0][0x390] ;  /* 0x00007200ff0677ac */ /* 0x000e640008000800 */
[----:B-1----:R-:W-:-:S04]  /*05b0*/  IMAD R5, R0, UR6, R5 ;  /* 0x0000000600057c24 */ /* 0x002fc8000f8e0205 */
[----:B0-----:R-:W-:-:S05]  /*05c0*/  IMAD.WIDE.U32 R4, R5, 0x8, R6 ;  /* 0x0000000805047825 */ /* 0x001fca00078e0006 */
[----:B------:R-:W-:Y:S01]  /*05d0*/  STG.E.64 desc[UR4][R4.64], R2 ;  /* 0x0000000204007986 */ /* 0x000fe2000c101b04 */
[----:B------:R-:W-:Y:S05]  /*05e0*/  EXIT ;  /* 0x000000000000794d */ /* 0x000fea0003800000 */
        .weak           $__internal_0_$__cuda_sm20_div_rn_f64_full
        .type           $__internal_0_$__cuda_sm20_div_rn_f64_full,@function
        .size           $__internal_0_$__cuda_sm20_div_rn_f64_full,(.L_x_7 - $__internal_0_$__cuda_sm20_div_rn_f64_full)
$__internal_0_$__cuda_sm20_div_rn_f64_full:
[----:B------:R-:W-:Y:S01]  /*05f0*/  MOV R3, 0x3ff20000 ;  /* 0x3ff2000000037802 */ /* 0x000fe20000000f00 */
[----:B------:R-:W-:Y:S01]  /*0600*/  IMAD.MOV.U32 R2, RZ, RZ, 0x0 ;  /* 0x00000000ff027424 */ /* 0x000fe200078e00ff */
[----:B------:R-:W-:Y:S01]  /*0610*/  BSSY.RECONVERGENT B1, `(.L_x_2) ;  /* 0x000004b000017945 */ /* 0x000fe20003800200 */
[----:B------:R-:W-:Y:S01]  /*0620*/  IMAD.MOV.U32 R8, RZ, RZ, 0x1 ;  /* 0x00000001ff087424 */ /* 0x000fe200078e00ff */
[----:B------:R-:W0:Y:S01]  /*0630*/  MUFU.RCP64H R9, R3 ;  /* 0x0000000300097308 */ /* 0x000e220000001800 */
[----:B------:R-:W-:Y:S02]  /*0640*/  IMAD.MOV.U32 R7, RZ, RZ, R13 ;  /* 0x000000ffff077224 */ /* 0x000fe400078e000d */
[----:B------:R-:W-:Y:S02]  /*0650*/  IMAD.MOV.U32 R6, RZ, RZ, R12 ;  /* 0x000000ffff067224 */ /* 0x000fe400078e000c */
[----:B------:R-:W-:Y:S01]  /*0660*/  IMAD.MOV.U32 R13, RZ, RZ, 0x1ca00000 ;  /* 0x1ca00000ff0d7424 */ /* 0x000fe200078e00ff */
[C---:B------:R-:W-:Y:S01]  /*0670*/  FSETP.GEU.AND P1, PT, |R7|.reuse, 1.469367938527859385e-39, PT ;  /* 0x001000000700780b */ /* 0x040fe20003f2e200 */
[----:B------:R-:W-:Y:S01]  /*0680*/  IMAD.MOV.U32 R19, RZ, RZ, 0x40200000 ;  /* 0x40200000ff137424 */ /* 0x000fe200078e00ff */
[----:B------:R-:W-:-:S04]  /*0690*/  LOP3.LUT R12, R7, 0x7ff00000, RZ, 0xc0, !PT ;  /* 0x7ff00000070c7812 */ /* 0x000fc800078ec0ff */
[----:B------:R-:W-:Y:S01]  /*06a0*/  ISETP.GE.U32.AND P0, PT, R12, 0x40200000, PT ;  /* 0x402000000c00780c */ /* 0x000fe20003f06070 */
[----:B------:R-:W-:Y:S01]  /*06b0*/  IMAD.MOV.U32 R18, RZ, RZ, R12 ;  /* 0x000000ffff127224 */ /* 0x000fe200078e000c */
[----:B------:R-:W-:Y:S02]  /*06c0*/  IADD3 R21, PT, PT, R19, -0x1, RZ ;  /* 0xffffffff13157810 */ /* 0x000fe40007ffe0ff */
[----:B------:R-:W-:Y:S01]  /*06d0*/  SEL R13, R13, 0x63400000, !P0 ;  /* 0x634000000d0d7807 */ /* 0x000fe20004000000 */
[----:B0-----:R-:W-:-:S08]  /*06e0*/  DFMA R10, R8, -R2, 1 ;  /* 0x3ff00000080a742b */ /* 0x001fd00000000802 */
[----:B------:R-:W-:-:S08]  /*06f0*/  DFMA R10, R10, R10, R10 ;  /* 0x0000000a0a0a722b */ /* 0x000fd0000000000a */
[----:B------:R-:W-:Y:S01]  /*0700*/  DFMA R14, R8, R10, R8 ;  /* 0x0000000a080e722b */ /* 0x000fe20000000008 */
[C-C-:B------:R-:W-:Y:S02]  /*0710*/  @!P1 LOP3.LUT R10, R13.reuse, 0x80000000, R7.reuse, 0xf8, !PT ;  /* 0x800000000d0a9812 */ /* 0x140fe400078ef807 */
[----:B------:R-:W-:Y:S02]  /*0720*/  LOP3.LUT R9, R13, 0x800fffff, R7, 0xf8, !PT ;  /* 0x800fffff0d097812 */ /* 0x000fe400078ef807 */
[----:B------:R-:W-:Y:S01]  /*0730*/  @!P1 LOP3.LUT R11, R10, 0x100000, RZ, 0xfc, !PT ;  /* 0x001000000a0b9812 */ /* 0x000fe200078efcff */
[----:B------:R-:W-:Y:S01]  /*0740*/  @!P1 IMAD.MOV.U32 R10, RZ, RZ, RZ ;  /* 0x000000ffff0a9224 */ /* 0x000fe200078e00ff */
[----:B------:R-:W-:Y:S01]  /*0750*/  MOV R8, R6 ;  /* 0x0000000600087202 */ /* 0x000fe20000000f00 */
[----:B------:R-:W-:-:S05]  /*0760*/  DFMA R16, R14, -R2, 1 ;  /* 0x3ff000000e10742b */ /* 0x000fca0000000802 */
[----:B------:R-:W-:-:S03]  /*0770*/  @!P1 DFMA R8, R8, 2, -R10 ;  /* 0x400000000808982b */ /* 0x000fc6000000080a */
[----:B------:R-:W-:-:S07]  /*0780*/  DFMA R10, R14, R16, R14 ;  /* 0x000000100e0a722b */ /* 0x000fce000000000e */
[----:B------:R-:W-:Y:S01]  /*0790*/  @!P1 LOP3.LUT R18, R9, 0x7ff00000, RZ, 0xc0, !PT ;  /* 0x7ff0000009129812 */ /* 0x000fe200078ec0ff */
[----:B------:R-:W-:-:S04]  /*07a0*/  DMUL R16, R10, R8 ;  /* 0x000000080a107228 */ /* 0x000fc80000000000 */
[----:B------:R-:W-:-:S04]  /*07b0*/  VIADD R20, R18, 0xffffffff ;  /* 0xffffffff12147836 */ /* 0x000fc80000000000 */
[----:B------:R-:W-:Y:S01]  /*07c0*/  DFMA R14, R16, -R2, R8 ;  /* 0x80000002100e722b */ /* 0x000fe20000000008 */
[----:B------:R-:W-:-:S04]  /*07d0*/  ISETP.GT.U32.AND P0, PT, R20, 0x7feffffe, PT ;  /* 0x7feffffe1400780c */ /* 0x000fc80003f04070 */
[----:B------:R-:W-:-:S03]  /*07e0*/  ISETP.GT.U32.OR P0, PT, R21, 0x7feffffe, P0 ;  /* 0x7feffffe1500780c */ /* 0x000fc60000704470 */
[----:B------:R-:W-:-:S10]  /*07f0*/  DFMA R10, R10, R14, R16 ;  /* 0x0000000e0a0a722b */ /* 0x000fd40000000010 */
[----:B------:R-:W-:Y:S05]  /*0800*/  @P0 BRA `(.L_x_3) ;  /* 0x0000000000680947 */ /* 0x000fea0003800000 */
[----:B------:R-:W-:Y:S02]  /*0810*/  IMAD.MOV.U32 R7, RZ, RZ, 0x40200000 ;  /* 0x40200000ff077424 */ /* 0x000fe400078e00ff */
[----:B------:R-:W-:-:S03]  /*0820*/  IMAD.MOV.U32 R6, RZ, RZ, RZ ;  /* 0x000000ffff067224 */ /* 0x000fc600078e00ff */
[----:B------:R-:W-:-:S04]  /*0830*/  VIADDMNMX R12, R12, -R7, 0xb9600000, !PT ;  /* 0xb96000000c0c7446 */ /* 0x000fc80007800907 */
[----:B------:R-:W-:-:S05]  /*0840*/  VIMNMX R12, PT, PT, R12, 0x46a00000, PT ;  /* 0x46a000000c0c7848 */ /* 0x000fca0003fe0100 */
[----:B------:R-:W-:-:S04]  /*0850*/  IMAD.IADD R14, R12, 0x1, -R13 ;  /* 0x000000010c0e7824 */ /* 0x000fc800078e0a0d */
[----:B------:R-:W-:-:S06]  /*0860*/  VIADD R7, R14, 0x7fe00000 ;  /* 0x7fe000000e077836 */ /* 0x000fcc0000000000 */
[----:B------:R-:W-:-:S10]  /*0870*/  DMUL R12, R10, R6 ;  /* 0x000000060a0c7228 */ /* 0x000fd40000000000 */
[----:B------:R-:W-:-:S13]  /*0880*/  FSETP.GTU.AND P0, PT, |R13|, 1.469367938527859385e-39, PT ;  /* 0x001000000d00780b */ /* 0x000fda0003f0c200 */
[----:B------:R-:W-:Y:S05]  /*0890*/  @P0 BRA `(.L_x_4) ;  /* 0x0000000000880947 */ /* 0x000fea0003800000 */
[----:B------:R-:W-:Y:S01]  /*08a0*/  DFMA R2, R10, -R2, R8 ;  /* 0x800000020a02722b */ /* 0x000fe20000000008 */
[----:B------:R-:W-:-:S09]  /*08b0*/  MOV R6, RZ ;  /* 0x000000ff00067202 */ /* 0x000fd20000000f00 */
[C---:B------:R-:W-:Y:S02]  /*08c0*/  FSETP.NEU.AND P0, PT, R3.reuse, RZ, PT ;  /* 0x000000ff0300720b */ /* 0x040fe40003f0d000 */
[----:B------:R-:W-:-:S04]  /*08d0*/  LOP3.LUT R2, R3, 0x40220000, RZ, 0x3c, !PT ;  /* 0x4022000003027812 */ /* 0x000fc800078e3cff */
[----:B------:R-:W-:-:S04]  /*08e0*/  LOP3.LUT R9, R2, 0x80000000, RZ, 0xc0, !PT ;  /* 0x8000000002097812 */ /* 0x000fc800078ec0ff */
[----:B------:R-:W-:-:S03]  /*08f0*/  LOP3.LUT R7, R9, R7, RZ, 0xfc, !PT ;  /* 0x0000000709077212 */ /* 0x000fc600078efcff */
[----:B------:R-:W-:Y:S05]  /*0900*/  @!P0 BRA `(.L_x_4) ;  /* 0x00000000006c8947 */ /* 0x000fea0003800000 */
[----:B------:R-:W-:Y:S01]  /*0910*/  IMAD.MOV R3, RZ, RZ, -R14 ;  /* 0x000000ffff037224 */ /* 0x000fe200078e0a0e */
[----:B------:R-:W-:Y:S01]  /*0920*/  DMUL.RP R6, R10, R6 ;  /* 0x000000060a067228 */ /* 0x000fe20000008000 */
[----:B------:R-:W-:-:S06]  /*0930*/  IMAD.MOV.U32 R2, RZ, RZ, RZ ;  /* 0x000000ffff027224 */ /* 0x000fcc00078e00ff */
[----:B------:R-:W-:-:S03]  /*0940*/  DFMA R2, R12, -R2, R10 ;  /* 0x800000020c02722b */ /* 0x000fc6000000000a */
[----:B------:R-:W-:-:S03]  /*0950*/  LOP3.LUT R9, R7, R9, RZ, 0x3c, !PT ;  /* 0x0000000907097212 */ /* 0x000fc600078e3cff */
[----:B------:R-:W-:-:S04]  /*0960*/  IADD3 R2, PT, PT, -R14, -0x43300000, RZ ;  /* 0xbcd000000e027810 */ /* 0x000fc80007ffe1ff */
[----:B------:R-:W-:-:S04]  /*0970*/  FSETP.NEU.AND P0, PT, |R3|, R2, PT ;  /* 0x000000020300720b */ /* 0x000fc80003f0d200 */
[----:B------:R-:W-:Y:S02]  /*0980*/  FSEL R12, R6, R12, !P0 ;  /* 0x0000000c060c7208 */ /* 0x000fe40004000000 */
[----:B------:R-:W-:Y:S01]  /*0990*/  FSEL R13, R9, R13, !P0 ;  /* 0x0000000d090d7208 */ /* 0x000fe20004000000 */
[----:B------:R-:W-:Y:S06]  /*09a0*/  BRA `(.L_x_4) ;  /* 0x0000000000447947 */ /* 0x000fec0003800000 */
.L_x_3:
[----:B------:R-:W-:-:S14]  /*09b0*/  DSETP.NAN.AND P0, PT, R6, R6, PT ;  /* 0x000000060600722a */ /* 0x000fdc0003f08000 */
[----:B------:R-:W-:Y:S05]  /*09c0*/  @P0 BRA `(.L_x_5) ;  /* 0x0000000000340947 */ /* 0x000fea0003800000 */
[----:B------:R-:W-:Y:S01]  /*09d0*/  ISETP.NE.AND P0, PT, R18, R19, PT ;  /* 0x000000131200720c */ /* 0x000fe20003f05270 */
[----:B------:R-:W-:Y:S01]  /*09e0*/  IMAD.MOV.U32 R12, RZ, RZ, 0x0 ;  /* 0x00000000ff0c7424 */ /* 0x000fe200078e00ff */
[----:B------:R-:W-:-:S11]  /*09f0*/  MOV R13, 0xfff80000 ;  /* 0xfff80000000d7802 */ /* 0x000fd60000000f00 */
[----:B------:R-:W-:Y:S05]  /*0a00*/  @!P0 BRA `(.L_x_4) ;  /* 0x00000000002c8947 */ /* 0x000fea0003800000 */
[----:B------:R-:W-:Y:S02]  /*0a10*/  ISETP.NE.AND P0, PT, R18, 0x7ff00000, PT ;  /* 0x7ff000001200780c */ /* 0x000fe40003f05270 */
[----:B------:R-:W-:Y:S02]  /*0a20*/  LOP3.LUT R6, R7, 0x40220000, RZ, 0x3c, !PT ;  /* 0x4022000007067812 */ /* 0x000fe400078e3cff */
[----:B------:R-:W-:Y:S02]  /*0a30*/  ISETP.EQ.OR P0, PT, R19, RZ, !P0 ;  /* 0x000000ff1300720c */ /* 0x000fe40004702670 */
[----:B------:R-:W-:-:S11]  /*0a40*/  LOP3.LUT R13, R6, 0x80000000, RZ, 0xc0, !PT ;  /* 0x80000000060d7812 */ /* 0x000fd600078ec0ff */
[----:B------:R-:W-:Y:S01]  /*0a50*/  @P0 LOP3.LUT R2, R13, 0x7ff00000, RZ, 0xfc, !PT ;  /* 0x7ff000000d020812 */ /* 0x000fe200078efcff */
[----:B------:R-:W-:Y:S02]  /*0a60*/  @!P0 IMAD.MOV.U32 R12, RZ, RZ, RZ ;  /* 0x000000ffff0c8224 */ /* 0x000fe400078e00ff */
[----:B------:R-:W-:Y:S02]  /*0a70*/  @P0 IMAD.MOV.U32 R12, RZ, RZ, RZ ;  /* 0x000000ffff0c0224 */ /* 0x000fe400078e00ff */
[----:B------:R-:W-:Y:S01]  /*0a80*/  @P0 IMAD.MOV.U32 R13, RZ, RZ, R2 ;  /* 0x000000ffff0d0224 */ /* 0x000fe200078e0002 */
[----:B------:R-:W-:Y:S06]  /*0a90*/  BRA `(.L_x_4) ;  /* 0x0000000000087947 */ /* 0x000fec0003800000 */
.L_x_5:
[----:B------:R-:W-:Y:S02]  /*0aa0*/  LOP3.LUT R13, R7, 0x80000, RZ, 0xfc, !PT ;  /* 0x00080000070d7812 */ /* 0x000fe400078efcff */
[----:B------:R-:W-:-:S07]  /*0ab0*/  MOV R12, R6 ;  /* 0x00000006000c7202 */ /* 0x000fce0000000f00 */
.L_x_4:
[----:B------:R-:W-:Y:S05]  /*0ac0*/  BSYNC.RECONVERGENT B1 ;  /* 0x0000000000017941 */ /* 0x000fea0003800200 */
.L_x_2:
[----:B------:R-:W-:Y:S02]  /*0ad0*/  IMAD.MOV.U32 R2, RZ, RZ, R4 ;  /* 0x000000ffff027224 */ /* 0x000fe400078e0004 */
[----:B------:R-:W-:-:S04]  /*0ae0*/  IMAD.MOV.U32 R3, RZ, RZ, 0x0 ;  /* 0x00000000ff037424 */ /* 0x000fc800078e00ff */
[----:B------:R-:W-:Y:S05]  /*0af0*/  RET.REL.NODEC R2 `(_Z15gpu_calculationPdS_i) ;  /* 0xfffffff402407950 */ /* 0x000fea0003c3ffff */
.L_x_6:
[----:B------:R-:W-:-:S00]  /*0b00*/  BRA `(.L_x_6) ;  /* 0xfffffffc00fc7947 */ /* 0x000fc0000383ffff */
[----:B------:R-:W-:-:S00]  /*0b10*/  NOP ;  /* 0x0000000000007918 */ /* 0x000fc00000000000 */
        /* <DEDUP_REMOVED lines=14> */
.L_x_7:


//--------------------- .nv.shared.reserved.0     --------------------------
	.section	.nv.shared.reserved.0,"aw",@nobits
	.weak		__nv_reservedSMEM_offset_0_alias
	.size		__nv_reservedSMEM_offset_0_alias, 0, 64
	.other		__nv_reservedSMEM_offset_0_alias,@"STO_CUDA_RESERVED_SHARED STV_DEFAULT"
__nv_reservedSMEM_offset_0_alias:
	.zero		0
	.zero		64


//--------------------- .nv.constant0._Z15gpu_calculationPdS_i --------------------------
	.section	.nv.constant0._Z15gpu_calculationPdS_i,"a",@progbits
	.sectionflags	@""
	.align	4
.nv.constant0._Z15gpu_calculationPdS_i:
	.zero		916


//--------------------- SYMBOLS --------------------------

	.type		.nv.reservedSmem.offset0,@object
	.size		.nv.reservedSmem.offset0,0x4
